//
// Generated by NVIDIA NVVM Compiler
//
// Compiler Build ID: CL-36424714
// Cuda compilation tools, release 13.0, V13.0.88
// Based on NVVM 20.0.0
//

.version 9.0
.target sm_100
.address_size 64

	// .globl	_Z16phase1_histogramPiS_iii
.extern .shared .align 16 .b8 local_hist[];

.visible .entry _Z16phase1_histogramPiS_iii(
	.param .u64 .ptr .align 1 _Z16phase1_histogramPiS_iii_param_0,
	.param .u64 .ptr .align 1 _Z16phase1_histogramPiS_iii_param_1,
	.param .u32 _Z16phase1_histogramPiS_iii_param_2,
	.param .u32 _Z16phase1_histogramPiS_iii_param_3,
	.param .u32 _Z16phase1_histogramPiS_iii_param_4
)
{
	.reg .pred 	%p<4>;
	.reg .b32 	%r<21>;
	.reg .b32 	%f<3>;
	.reg .b64 	%rd<9>;

	ld.param.u64 	%rd1, [_Z16phase1_histogramPiS_iii_param_0];
	ld.param.u64 	%rd2, [_Z16phase1_histogramPiS_iii_param_1];
	ld.param.u32 	%r5, [_Z16phase1_histogramPiS_iii_param_2];
	ld.param.u32 	%r6, [_Z16phase1_histogramPiS_iii_param_3];
	ld.param.u32 	%r7, [_Z16phase1_histogramPiS_iii_param_4];
	mov.u32 	%r8, %ntid.x;
	mov.u32 	%r1, %ctaid.x;
	mov.u32 	%r2, %tid.x;
	mad.lo.s32 	%r3, %r8, %r1, %r2;
	setp.ge.s32 	%p1, %r2, %r7;
	shl.b32 	%r9, %r2, 2;
	mov.u32 	%r10, local_hist;
	add.s32 	%r4, %r10, %r9;
	@%p1 bra 	$L__BB0_2;
	mov.b32 	%r11, 0;
	st.shared.u32 	[%r4], %r11;
$L__BB0_2:
	bar.sync 	0;
	setp.ge.s32 	%p2, %r3, %r5;
	@%p2 bra 	$L__BB0_4;
	cvta.to.global.u64 	%rd3, %rd1;
	mul.wide.s32 	%rd4, %r3, 4;
	add.s64 	%rd5, %rd3, %rd4;
	ld.global.u32 	%r12, [%rd5];
	shr.s32 	%r13, %r12, %r6;
	add.s32 	%r14, %r7, -1;
	and.b32  	%r15, %r13, %r14;
	shl.b32 	%r16, %r15, 2;
	add.s32 	%r18, %r10, %r16;
	atom.shared.add.f32 	%f1, [%r18], 0f3F800000;
$L__BB0_4:
	setp.ge.s32 	%p3, %r2, %r7;
	bar.sync 	0;
	@%p3 bra 	$L__BB0_6;
	mad.lo.s32 	%r19, %r7, %r1, %r2;
	ld.shared.f32 	%f2, [%r4];
	cvt.rzi.s32.f32 	%r20, %f2;
	cvta.to.global.u64 	%rd6, %rd2;
	mul.wide.s32 	%rd7, %r19, 4;
	add.s64 	%rd8, %rd6, %rd7;
	st.global.u32 	[%rd8], %r20;
$L__BB0_6:
	ret;

}


// ===== COMPILED SASS (sm_100) =====

	.target	sm_100

	.elftype	@"ET_EXEC"


//--------------------- .note.nv.tkinfo           --------------------------
	.section	.note.nv.tkinfo,"",@"SHT_NOTE"
	.sectionflags	@"SHF_NOTE_NV_TKINFO"
	.tkinfo
        /*0018*/ 	.word	0x00000002
        /*0030*/ 	.string	""
        /*0030*/ 	.string	"ptxas"
        /*0030*/ 	.string	"Cuda compilation tools, release 13.0, V13.0.88"
        /*0030*/ 	.string	"Build cuda_13.0.r13.0/compiler.36424714_0"
        /*0030*/ 	.string	"-arch sm_100 -m 64 "



//--------------------- .note.nv.cuinfo           --------------------------
	.section	.note.nv.cuinfo,"",@"SHT_NOTE"
	.sectionflags	@"SHF_NOTE_NV_CUINFO"
        /*0018*/ 	.short	0x0002
        /*001a*/ 	.short	0x0064
        /*001c*/ 	.short	0x0082
	.zero		2


//--------------------- .nv.info                  --------------------------
	.section	.nv.info,"",@"SHT_CUDA_INFO"
	.align	4


	//----- nvinfo : EIATTR_REGCOUNT
	.align		4
        /*0000*/ 	.byte	0x04, 0x2f
        /*0002*/ 	.short	(.L_1 - .L_0)
	.align		4
.L_0:
        /*0004*/ 	.word	index@(_Z16phase1_histogramPiS_iii)
        /*0008*/ 	.word	0x0000000c


	//----- nvinfo : EIATTR_FRAME_SIZE
	.align		4
.L_1:
        /*000c*/ 	.byte	0x04, 0x11
        /*000e*/ 	.short	(.L_3 - .L_2)
	.align		4
.L_2:
        /*0010*/ 	.word	index@(_Z16phase1_histogramPiS_iii)
        /*0014*/ 	.word	0x00000000


	//----- nvinfo : EIATTR_MIN_STACK_SIZE
	.align		4
.L_3:
        /*0018*/ 	.byte	0x04, 0x12
        /*001a*/ 	.short	(.L_5 - .L_4)
	.align		4
.L_4:
        /*001c*/ 	.word	index@(_Z16phase1_histogramPiS_iii)
        /*0020*/ 	.word	0x00000000
.L_5:


//--------------------- .nv.compat                --------------------------
	.section	.nv.compat,"",@"SHT_CUDA_COMPAT_INFO"
	.align	4
        /*0000*/ 	.byte	0x02, 0x09, 0x00, 0x00, 0x02, 0x02, 0x01, 0x00, 0x02, 0x05, 0x05, 0x00, 0x03, 0x07, 0x01, 0x01
        /*0010*/ 	.byte	0x02, 0x03, 0x00, 0x00, 0x02, 0x06, 0x01, 0x00, 0x04, 0x0b, 0x08, 0x00, 0x09, 0x00, 0x00, 0x00
        /*0020*/ 	.byte	0x00, 0x00, 0x00, 0x00


//--------------------- .nv.info._Z16phase1_histogramPiS_iii --------------------------
	.section	.nv.info._Z16phase1_histogramPiS_iii,"",@"SHT_CUDA_INFO"
	.sectionflags	@""
	.align	4


	//----- nvinfo : EIATTR_CUDA_API_VERSION
	.align		4
        /*0000*/ 	.byte	0x04, 0x37
        /*0002*/ 	.short	(.L_7 - .L_6)
.L_6:
        /*0004*/ 	.word	0x00000082


	//----- nvinfo : EIATTR_KPARAM_INFO
	.align		4
.L_7:
        /*0008*/ 	.byte	0x04, 0x17
        /*000a*/ 	.short	(.L_9 - .L_8)
.L_8:
        /*000c*/ 	.word	0x00000000
        /*0010*/ 	.short	0x0004
        /*0012*/ 	.short	0x0018
        /*0014*/ 	.byte	0x00, 0xf0, 0x11, 0x00


	//----- nvinfo : EIATTR_KPARAM_INFO
	.align		4
.L_9:
        /*0018*/ 	.byte	0x04, 0x17
        /*001a*/ 	.short	(.L_11 - .L_10)
.L_10:
        /*001c*/ 	.word	0x00000000
        /*0020*/ 	.short	0x0003
        /*0022*/ 	.short	0x0014
        /*0024*/ 	.byte	0x00, 0xf0, 0x11, 0x00


	//----- nvinfo : EIATTR_KPARAM_INFO
	.align		4
.L_11:
        /*0028*/ 	.byte	0x04, 0x17
        /*002a*/ 	.short	(.L_13 - .L_12)
.L_12:
        /*002c*/ 	.word	0x00000000
        /*0030*/ 	.short	0x0002
        /*0032*/ 	.short	0x0010
        /*0034*/ 	.byte	0x00, 0xf0, 0x11, 0x00


	//----- nvinfo : EIATTR_KPARAM_INFO
	.align		4
.L_13:
        /*0038*/ 	.byte	0x04, 0x17
        /*003a*/ 	.short	(.L_15 - .L_14)
.L_14:
        /*003c*/ 	.word	0x00000000
        /*0040*/ 	.short	0x0001
        /*0042*/ 	.short	0x0008
        /*0044*/ 	.byte	0x00, 0xf5, 0x21, 0x00


	//----- nvinfo : EIATTR_KPARAM_INFO
	.align		4
.L_15:
        /*0048*/ 	.byte	0x04, 0x17
        /*004a*/ 	.short	(.L_17 - .L_16)
.L_16:
        /*004c*/ 	.word	0x00000000
        /*0050*/ 	.short	0x0000
        /*0052*/ 	.short	0x0000
        /*0054*/ 	.byte	0x00, 0xf5, 0x21, 0x00


	//----- nvinfo : EIATTR_SPARSE_MMA_MASK
	.align		4
.L_17:
        /*0058*/ 	.byte	0x03, 0x50
        /*005a*/ 	.short	0x0000


	//----- nvinfo : EIATTR_MAXREG_COUNT
	.align		4
        /*005c*/ 	.byte	0x03, 0x1b
        /*005e*/ 	.short	0x00ff


	//----- nvinfo : EIATTR_NUM_BARRIERS
	.align		4
        /*0060*/ 	.byte	0x02, 0x4c
        /*0062*/ 	.byte	0x01
	.zero		1


	//----- nvinfo : EIATTR_MERCURY_ISA_VERSION
	.align		4
        /*0064*/ 	.byte	0x03, 0x5f
        /*0066*/ 	.short	0x0101


	//----- nvinfo : EIATTR_VRC_CTA_INIT_COUNT
	.align		4
        /*0068*/ 	.byte	0x02, 0x4a
	.zero		1
	.zero		1


	//----- nvinfo : EIATTR_EXIT_INSTR_OFFSETS
	.align		4
        /*006c*/ 	.byte	0x04, 0x1c
        /*006e*/ 	.short	(.L_19 - .L_18)


	//   ....[0]....
.L_18:
        /*0070*/ 	.word	0x00000200


	//   ....[1]....
        /*0074*/ 	.word	0x00000270


	//----- nvinfo : EIATTR_CRS_STACK_SIZE
	.align		4
.L_19:
        /*0078*/ 	.byte	0x04, 0x1e
        /*007a*/ 	.short	(.L_21 - .L_20)
.L_20:
        /*007c*/ 	.word	0x00000000


	//----- nvinfo : EIATTR_CBANK_PARAM_SIZE
	.align		4
.L_21:
        /*0080*/ 	.byte	0x03, 0x19
        /*0082*/ 	.short	0x001c


	//----- nvinfo : EIATTR_PARAM_CBANK
	.align		4
        /*0084*/ 	.byte	0x04, 0x0a
        /*0086*/ 	.short	(.L_23 - .L_22)
	.align		4
.L_22:
        /*0088*/ 	.word	index@(.nv.constant0._Z16phase1_histogramPiS_iii)
        /*008c*/ 	.short	0x0380
        /*008e*/ 	.short	0x001c


	//----- nvinfo : EIATTR_SW_WAR
	.align		4
.L_23:
        /*0090*/ 	.byte	0x04, 0x36
        /*0092*/ 	.short	(.L_25 - .L_24)
.L_24:
        /*0094*/ 	.word	0x00000008
.L_25:


//--------------------- .nv.callgraph             --------------------------
	.section	.nv.callgraph,"",@"SHT_CUDA_CALLGRAPH"
	.align	4
	.sectionentsize	8
	.align		4
        /*0000*/ 	.word	0x00000000
	.align		4
        /*0004*/ 	.word	0xffffffff
	.align		4
        /*0008*/ 	.word	0x00000000
	.align		4
        /*000c*/ 	.word	0xfffffffe
	.align		4
        /*0010*/ 	.word	0x00000000
	.align		4
        /*0014*/ 	.word	0xfffffffd
	.align		4
        /*0018*/ 	.word	0x00000000
	.align		4
        /*001c*/ 	.word	0xfffffffc


//--------------------- .text._Z16phase1_histogramPiS_iii --------------------------
	.section	.text._Z16phase1_histogramPiS_iii,"ax",@progbits
	.align	128
        .global         _Z16phase1_histogramPiS_iii
        .type           _Z16phase1_histogramPiS_iii,@function
        .size           _Z16phase1_histogramPiS_iii,(.L_x_4 - _Z16phase1_histogramPiS_iii)
        .other          _Z16phase1_histogramPiS_iii,@"STO_CUDA_ENTRY STV_DEFAULT"
_Z16phase1_histogramPiS_iii:
.text._Z16phase1_histogramPiS_iii:
[----:B------:R-:W-:Y:S01]  /*0000*/  LDC R1, c[0x0][0x37c] ;  /* 0x0000df00ff017b82 */ /* 0x000fe20000000800 */
[----:B------:R-:W0:Y:S07]  /*0010*/  S2R R9, SR_TID.X ;  /* 0x0000000000097919 */ /* 0x000e2e0000002100 */
[----:B------:R-:W1:Y:S01]  /*0020*/  S2UR UR5, SR_CgaCtaId ;  /* 0x00000000000579c3 */ /* 0x000e620000008800 */
[----:B------:R-:W2:Y:S01]  /*0030*/  LDCU UR6, c[0x0][0x360] ;  /* 0x00006c00ff0677ac */ /* 0x000ea20008000800 */
[----:B------:R-:W-:Y:S01]  /*0040*/  BSSY.RECONVERGENT B0, `(.L_x_0) ;  /* 0x000001a000007945 */ /* 0x000fe20003800200 */
[----:B------:R-:W2:Y:S01]  /*0050*/  S2R R6, SR_CTAID.X ;  /* 0x0000000000067919 */ /* 0x000ea20000002500 */
[----:B------:R-:W0:Y:S01]  /*0060*/  LDCU UR8, c[0x0][0x398] ;  /* 0x00007300ff0877ac */ /* 0x000e220008000800 */
[----:B------:R-:W3:Y:S01]  /*0070*/  LDCU UR7, c[0x0][0x390] ;  /* 0x00007200ff0777ac */ /* 0x000ee20008000800 */
[----:B------:R-:W-:-:S02]  /*0080*/  UMOV UR4, 0x400 ;  /* 0x0000040000047882 */ /* 0x000fc40000000000 */
[----:B-1----:R-:W-:Y:S01]  /*0090*/  ULEA UR4, UR5, UR4, 0x18 ;  /* 0x0000000405047291 */ /* 0x002fe2000f8ec0ff */
[----:B0-----:R-:W-:-:S05]  /*00a0*/  ISETP.GE.AND P0, PT, R9, UR8, PT ;  /* 0x0000000809007c0c */ /* 0x001fca000bf06270 */
[----:B------:R-:W-:Y:S01]  /*00b0*/  LEA R0, R9, UR4, 0x2 ;  /* 0x0000000409007c11 */ /* 0x000fe2000f8e10ff */
[----:B--2---:R-:W-:-:S05]  /*00c0*/  IMAD R5, R6, UR6, R9 ;  /* 0x0000000606057c24 */ /* 0x004fca000f8e0209 */
[----:B---3--:R-:W-:Y:S01]  /*00d0*/  ISETP.GE.AND P1, PT, R5, UR7, PT ;  /* 0x0000000705007c0c */ /* 0x008fe2000bf26270 */
[----:B------:R-:W0:Y:S01]  /*00e0*/  LDCU.64 UR6, c[0x0][0x358] ;  /* 0x00006b00ff0677ac */ /* 0x000e220008000a00 */
[----:B------:R1:W-:Y:S01]  /*00f0*/  @!P0 STS [R0], RZ ;  /* 0x000000ff00008388 */ /* 0x0003e20000000800 */
[----:B------:R-:W-:Y:S10]  /*0100*/  BAR.SYNC.DEFER_BLOCKING 0x0 ;  /* 0x0000000000007b1d */ /* 0x000ff40000010000 */
[----:B-1----:R-:W-:Y:S05]  /*0110*/  @P1 BRA `(.L_x_1) ;  /* 0x0000000000301947 */ /* 0x002fea0003800000 */
[----:B------:R-:W1:Y:S01]  /*0120*/  LDC.64 R2, c[0x0][0x380] ;  /* 0x0000e000ff027b82 */ /* 0x000e620000000a00 */
[----:B------:R-:W2:Y:S01]  /*0130*/  LDCU UR9, c[0x0][0x394] ;  /* 0x00007280ff0977ac */ /* 0x000ea20008000800 */
[----:B-1----:R-:W-:-:S06]  /*0140*/  IMAD.WIDE R2, R5, 0x4, R2 ;  /* 0x0000000405027825 */ /* 0x002fcc00078e0202 */
[----:B0-----:R-:W2:Y:S01]  /*0150*/  LDG.E R2, desc[UR6][R2.64] ;  /* 0x0000000602027981 */ /* 0x001ea2000c1e1900 */
[----:B------:R-:W-:Y:S01]  /*0160*/  UIADD3 UR5, UPT, UPT, UR8, -0x1, URZ ;  /* 0xffffffff08057890 */ /* 0x000fe2000fffe0ff */
[----:B--2---:R-:W-:-:S05]  /*0170*/  SHF.R.S32.HI R4, RZ, UR9, R2 ;  /* 0x00000009ff047c19 */ /* 0x004fca0008011402 */
[----:B------:R-:W-:-:S04]  /*0180*/  LOP3.LUT R4, R4, UR5, RZ, 0xc0, !PT ;  /* 0x0000000504047c12 */ /* 0x000fc8000f8ec0ff */
[----:B------:R-:W-:-:S07]  /*0190*/  LEA R4, R4, UR4, 0x2 ;  /* 0x0000000404047c11 */ /* 0x000fce000f8e10ff */
.L_x_2:
[----:B------:R-:W0:Y:S02]  /*01a0*/  LDS R2, [R4] ;  /* 0x0000000004027984 */ /* 0x000e240000000800 */
[----:B0-----:R-:W-:-:S05]  /*01b0*/  FADD R3, R2, 1 ;  /* 0x3f80000002037421 */ /* 0x001fca0000000000 */
[----:B------:R-:W0:Y:S02]  /*01c0*/  ATOMS.CAST.SPIN P1, [R4], R2, R3 ;  /* 0x000000020400758d */ /* 0x000e240001820003 */
[----:B0-----:R-:W-:Y:S05]  /*01d0*/  @!P1 BRA `(.L_x_2) ;  /* 0xfffffffc00f09947 */ /* 0x001fea000383ffff */
.L_x_1:
[----:B0-----:R-:W-:Y:S05]  /*01e0*/  BSYNC.RECONVERGENT B0 ;  /* 0x0000000000007941 */ /* 0x001fea0003800200 */
.L_x_0:
[----:B------:R-:W-:Y:S06]  /*01f0*/  BAR.SYNC.DEFER_BLOCKING 0x0 ;  /* 0x0000000000007b1d */ /* 0x000fec0000010000 */
[----:B------:R-:W-:Y:S05]  /*0200*/  @P0 EXIT ;  /* 0x000000000000094d */ /* 0x000fea0003800000 */
[----:B------:R-:W0:Y:S01]  /*0210*/  LDS R0, [R0] ;  /* 0x0000000000007984 */ /* 0x000e220000000800 */
[----:B------:R-:W1:Y:S01]  /*0220*/  LDC.64 R2, c[0x0][0x388] ;  /* 0x0000e200ff027b82 */ /* 0x000e620000000a00 */
[----:B------:R-:W-:-:S04]  /*0230*/  IMAD R5, R6, UR8, R9 ;  /* 0x0000000806057c24 */ /* 0x000fc8000f8e0209 */
[----:B-1----:R-:W-:Y:S01]  /*0240*/  IMAD.WIDE R2, R5, 0x4, R2 ;  /* 0x0000000405027825 */ /* 0x002fe200078e0202 */
[----:B0-----:R-:W0:Y:S04]  /*0250*/  F2I.TRUNC.NTZ R7, R0 ;  /* 0x0000000000077305 */ /* 0x001e28000020f100 */
[----:B0-----:R-:W-:Y:S01]  /*0260*/  STG.E desc[UR6][R2.64], R7 ;  /* 0x0000000702007986 */ /* 0x001fe2000c101906 */
[----:B------:R-:W-:Y:S05]  /*0270*/  EXIT ;  /* 0x000000000000794d */ /* 0x000fea0003800000 */
.L_x_3:
[----:B------:R-:W-:-:S00]  /*0280*/  BRA `(.L_x_3) ;  /* 0xfffffffc00fc7947 */ /* 0x000fc0000383ffff */
[----:B------:R-:W-:-:S00]  /*0290*/  NOP ;  /* 0x0000000000007918 */ /* 0x000fc00000000000 */
        /* <DEDUP_REMOVED lines=14> */
.L_x_4:


//--------------------- .nv.shared._Z16phase1_histogramPiS_iii --------------------------
	.section	.nv.shared._Z16phase1_histogramPiS_iii,"aw",@nobits
	.sectionflags	@""
	.align	16
	.zero		1024


//--------------------- .nv.shared.reserved.0     --------------------------
	.section	.nv.shared.reserved.0,"aw",@nobits
	.weak		__nv_reservedSMEM_offset_0_alias
	.size		__nv_reservedSMEM_offset_0_alias, 0, 64
	.other		__nv_reservedSMEM_offset_0_alias,@"STO_CUDA_RESERVED_SHARED STV_DEFAULT"
__nv_reservedSMEM_offset_0_alias:
	.zero		0
	.zero		64


//--------------------- .nv.constant0._Z16phase1_histogramPiS_iii --------------------------
	.section	.nv.constant0._Z16phase1_histogramPiS_iii,"a",@progbits
	.sectionflags	@""
	.align	4
.nv.constant0._Z16phase1_histogramPiS_iii:
	.zero		924


//--------------------- SYMBOLS --------------------------

	.type		.nv.reservedSmem.offset0,@object
	.size		.nv.reservedSmem.offset0,0x4
	.type		.nv.reservedSmem.cap,@object
	.size		.nv.reservedSmem.cap,0x4
